//
// Generated by NVIDIA NVVM Compiler
//
// Compiler Build ID: CL-36424714
// Cuda compilation tools, release 13.0, V13.0.88
// Based on NVVM 20.0.0
//

.version 9.0
.target sm_100
.address_size 64

	// .globl	_Z10GPU_kerneli
.extern .func  (.param .b32 func_retval0) vprintf
(
	.param .b64 vprintf_param_0,
	.param .b64 vprintf_param_1
)
;
.global .align 1 .b8 $str[4] = {37, 105, 10};

.visible .entry _Z10GPU_kerneli(
	.param .u32 _Z10GPU_kerneli_param_0
)
{
	.local .align 8 .b8 	__local_depot0[8];
	.reg .b64 	%SP;
	.reg .b64 	%SPL;
	.reg .pred 	%p<3>;
	.reg .b32 	%r<13>;
	.reg .b64 	%rd<6>;

	mov.u64 	%SPL, __local_depot0;
	cvta.local.u64 	%SP, %SPL;
	ld.param.u32 	%r6, [_Z10GPU_kerneli_param_0];
	mov.u32 	%r7, %tid.x;
	mov.u32 	%r8, %ctaid.x;
	mov.u32 	%r1, %ntid.x;
	mad.lo.s32 	%r12, %r8, %r1, %r7;
	setp.ge.s32 	%p1, %r12, %r6;
	@%p1 bra 	$L__BB0_3;
	mov.u32 	%r9, %nctaid.x;
	mul.lo.s32 	%r3, %r1, %r9;
	add.u64 	%rd2, %SP, 0;
	add.u64 	%rd1, %SPL, 0;
	mov.u64 	%rd3, $str;
$L__BB0_2:
	st.local.u32 	[%rd1], %r12;
	cvta.global.u64 	%rd4, %rd3;
	{ // callseq 0, 0
	.param .b64 param0;
	st.param.b64 	[param0], %rd4;
	.param .b64 param1;
	st.param.b64 	[param1], %rd2;
	.param .b32 retval0;
	call.uni (retval0), 
	vprintf, 
	(
	param0, 
	param1
	);
	ld.param.b32 	%r10, [retval0];
	} // callseq 0
	add.s32 	%r12, %r12, %r3;
	setp.lt.s32 	%p2, %r12, %r6;
	@%p2 bra 	$L__BB0_2;
$L__BB0_3:
	ret;

}


// ===== COMPILED SASS (sm_100) =====

	.target	sm_100

	.elftype	@"ET_EXEC"


//--------------------- .note.nv.tkinfo           --------------------------
	.section	.note.nv.tkinfo,"",@"SHT_NOTE"
	.sectionflags	@"SHF_NOTE_NV_TKINFO"
	.tkinfo
        /*0018*/ 	.word	0x00000002
        /*0030*/ 	.string	""
        /*0030*/ 	.string	"ptxas"
        /*0030*/ 	.string	"Cuda compilation tools, release 13.0, V13.0.88"
        /*0030*/ 	.string	"Build cuda_13.0.r13.0/compiler.36424714_0"
        /*0030*/ 	.string	"-arch sm_100 -m 64 "



//--------------------- .note.nv.cuinfo           --------------------------
	.section	.note.nv.cuinfo,"",@"SHT_NOTE"
	.sectionflags	@"SHF_NOTE_NV_CUINFO"
        /*0018*/ 	.short	0x0002
        /*001a*/ 	.short	0x0064
        /*001c*/ 	.short	0x0082
	.zero		2


//--------------------- .nv.info                  --------------------------
	.section	.nv.info,"",@"SHT_CUDA_INFO"
	.align	4


	//----- nvinfo : EIATTR_REGCOUNT
	.align		4
        /*0000*/ 	.byte	0x04, 0x2f
        /*0002*/ 	.short	(.L_2 - .L_1)
	.align		4
.L_1:
        /*0004*/ 	.word	index@(_Z10GPU_kerneli)
        /*0008*/ 	.word	0x00000018


	//----- nvinfo : EIATTR_FRAME_SIZE
	.align		4
.L_2:
        /*000c*/ 	.byte	0x04, 0x11
        /*000e*/ 	.short	(.L_4 - .L_3)
	.align		4
.L_3:
        /*0010*/ 	.word	index@(_Z10GPU_kerneli)
        /*0014*/ 	.word	0x00000008


	//----- nvinfo : EIATTR_MIN_STACK_SIZE
	.align		4
.L_4:
        /*0018*/ 	.byte	0x04, 0x12
        /*001a*/ 	.short	(.L_6 - .L_5)
	.align		4
.L_5:
        /*001c*/ 	.word	index@(_Z10GPU_kerneli)
        /*0020*/ 	.word	0x00000008
.L_6:


//--------------------- .nv.compat                --------------------------
	.section	.nv.compat,"",@"SHT_CUDA_COMPAT_INFO"
	.align	4
        /*0000*/ 	.byte	0x02, 0x09, 0x00, 0x00, 0x02, 0x02, 0x01, 0x00, 0x02, 0x05, 0x05, 0x00, 0x03, 0x07, 0x01, 0x01
        /*0010*/ 	.byte	0x02, 0x03, 0x00, 0x00, 0x02, 0x06, 0x01, 0x00, 0x04, 0x0b, 0x08, 0x00, 0x09, 0x00, 0x00, 0x00
        /*0020*/ 	.byte	0x00, 0x00, 0x00, 0x00


//--------------------- .nv.info._Z10GPU_kerneli  --------------------------
	.section	.nv.info._Z10GPU_kerneli,"",@"SHT_CUDA_INFO"
	.sectionflags	@""
	.align	4


	//----- nvinfo : EIATTR_CUDA_API_VERSION
	.align		4
        /*0000*/ 	.byte	0x04, 0x37
        /*0002*/ 	.short	(.L_8 - .L_7)
.L_7:
        /*0004*/ 	.word	0x00000082


	//----- nvinfo : EIATTR_KPARAM_INFO
	.align		4
.L_8:
        /*0008*/ 	.byte	0x04, 0x17
        /*000a*/ 	.short	(.L_10 - .L_9)
.L_9:
        /*000c*/ 	.word	0x00000000
        /*0010*/ 	.short	0x0000
        /*0012*/ 	.short	0x0000
        /*0014*/ 	.byte	0x00, 0xf0, 0x11, 0x00


	//----- nvinfo : EIATTR_SPARSE_MMA_MASK
	.align		4
.L_10:
        /*0018*/ 	.byte	0x03, 0x50
        /*001a*/ 	.short	0x0000


	//----- nvinfo : EIATTR_MAXREG_COUNT
	.align		4
        /*001c*/ 	.byte	0x03, 0x1b
        /*001e*/ 	.short	0x00ff


	//----- nvinfo : EIATTR_EXTERNS
	.align		4
        /*0020*/ 	.byte	0x04, 0x0f
        /*0022*/ 	.short	(.L_12 - .L_11)


	//   ....[0]....
	.align		4
.L_11:
        /*0024*/ 	.word	index@(vprintf)


	//----- nvinfo : EIATTR_MERCURY_ISA_VERSION
	.align		4
.L_12:
        /*0028*/ 	.byte	0x03, 0x5f
        /*002a*/ 	.short	0x0101


	//----- nvinfo : EIATTR_VRC_CTA_INIT_COUNT
	.align		4
        /*002c*/ 	.byte	0x02, 0x4a
	.zero		1
	.zero		1


	//----- nvinfo : EIATTR_SYSCALL_OFFSETS
	.align		4
        /*0030*/ 	.byte	0x04, 0x46
        /*0032*/ 	.short	(.L_14 - .L_13)


	//   ....[0]....
.L_13:
        /*0034*/ 	.word	0x000001c0


	//----- nvinfo : EIATTR_EXIT_INSTR_OFFSETS
	.align		4
.L_14:
        /*0038*/ 	.byte	0x04, 0x1c
        /*003a*/ 	.short	(.L_16 - .L_15)


	//   ....[0]....
.L_15:
        /*003c*/ 	.word	0x000000c0


	//   ....[1]....
        /*0040*/ 	.word	0x000001f0


	//----- nvinfo : EIATTR_CRS_STACK_SIZE
	.align		4
.L_16:
        /*0044*/ 	.byte	0x04, 0x1e
        /*0046*/ 	.short	(.L_18 - .L_17)
.L_17:
        /*0048*/ 	.word	0x00000000


	//----- nvinfo : EIATTR_CBANK_PARAM_SIZE
	.align		4
.L_18:
        /*004c*/ 	.byte	0x03, 0x19
        /*004e*/ 	.short	0x0004


	//----- nvinfo : EIATTR_PARAM_CBANK
	.align		4
        /*0050*/ 	.byte	0x04, 0x0a
        /*0052*/ 	.short	(.L_20 - .L_19)
	.align		4
.L_19:
        /*0054*/ 	.word	index@(.nv.constant0._Z10GPU_kerneli)
        /*0058*/ 	.short	0x0380
        /*005a*/ 	.short	0x0004


	//----- nvinfo : EIATTR_SW_WAR
	.align		4
.L_20:
        /*005c*/ 	.byte	0x04, 0x36
        /*005e*/ 	.short	(.L_22 - .L_21)
.L_21:
        /*0060*/ 	.word	0x00000008
.L_22:


//--------------------- .nv.callgraph             --------------------------
	.section	.nv.callgraph,"",@"SHT_CUDA_CALLGRAPH"
	.align	4
	.sectionentsize	8
	.align		4
        /*0000*/ 	.word	0x00000000
	.align		4
        /*0004*/ 	.word	0xffffffff
	.align		4
        /*0008*/ 	.word	index@(_Z10GPU_kerneli)
	.align		4
        /*000c*/ 	.word	index@(vprintf)
	.align		4
        /*0010*/ 	.word	0x00000000
	.align		4
        /*0014*/ 	.word	0xfffffffe
	.align		4
        /*0018*/ 	.word	0x00000000
	.align		4
        /*001c*/ 	.word	0xfffffffd
	.align		4
        /*0020*/ 	.word	0x00000000
	.align		4
        /*0024*/ 	.word	0xfffffffc


//--------------------- .nv.constant4             --------------------------
	.section	.nv.constant4,"a",@progbits
	.align	8
	.align		8
.nv.constant4:
        /*0000*/ 	.dword	vprintf
	.align		8
        /*0008*/ 	.dword	$str


//--------------------- .text._Z10GPU_kerneli     --------------------------
	.section	.text._Z10GPU_kerneli,"ax",@progbits
	.align	128
        .global         _Z10GPU_kerneli
        .type           _Z10GPU_kerneli,@function
        .size           _Z10GPU_kerneli,(.L_x_3 - _Z10GPU_kerneli)
        .other          _Z10GPU_kerneli,@"STO_CUDA_ENTRY STV_DEFAULT"
_Z10GPU_kerneli:
.text._Z10GPU_kerneli:
[----:B------:R-:W0:Y:S01]  /*0000*/  LDC R1, c[0x0][0x37c] ;  /* 0x0000df00ff017b82 */ /* 0x000e220000000800 */
[----:B------:R-:W1:Y:S01]  /*0010*/  S2R R2, SR_TID.X ;  /* 0x0000000000027919 */ /* 0x000e620000002100 */
[----:B------:R-:W2:Y:S06]  /*0020*/  LDCU UR5, c[0x0][0x2fc] ;  /* 0x00005f80ff0577ac */ /* 0x000eac0008000800 */
[----:B------:R-:W1:Y:S01]  /*0030*/  S2UR UR6, SR_CTAID.X ;  /* 0x00000000000679c3 */ /* 0x000e620000002500 */
[----:B0-----:R-:W-:Y:S01]  /*0040*/  VIADD R1, R1, 0xfffffff8 ;  /* 0xfffffff801017836 */ /* 0x001fe20000000000 */
[----:B------:R-:W0:Y:S01]  /*0050*/  LDCU UR7, c[0x0][0x380] ;  /* 0x00007000ff0777ac */ /* 0x000e220008000800 */
[----:B------:R-:W3:Y:S05]  /*0060*/  LDCU UR4, c[0x0][0x2f8] ;  /* 0x00005f00ff0477ac */ /* 0x000eea0008000800 */
[----:B------:R-:W1:Y:S01]  /*0070*/  LDC R19, c[0x0][0x360] ;  /* 0x0000d800ff137b82 */ /* 0x000e620000000800 */
[----:B---3--:R-:W-:-:S05]  /*0080*/  IADD3 R16, P1, PT, R1, UR4, RZ ;  /* 0x0000000401107c10 */ /* 0x008fca000ff3e0ff */
[----:B--2---:R-:W-:Y:S02]  /*0090*/  IMAD.X R17, RZ, RZ, UR5, P1 ;  /* 0x00000005ff117e24 */ /* 0x004fe400088e06ff */
[----:B-1----:R-:W-:-:S05]  /*00a0*/  IMAD R2, R19, UR6, R2 ;  /* 0x0000000613027c24 */ /* 0x002fca000f8e0202 */
[----:B0-----:R-:W-:-:S13]  /*00b0*/  ISETP.GE.AND P0, PT, R2, UR7, PT ;  /* 0x0000000702007c0c */ /* 0x001fda000bf06270 */
[----:B------:R-:W-:Y:S05]  /*00c0*/  @P0 EXIT ;  /* 0x000000000000094d */ /* 0x000fea0003800000 */
[----:B------:R-:W0:Y:S01]  /*00d0*/  LDCU UR4, c[0x0][0x370] ;  /* 0x00006e00ff0477ac */ /* 0x000e220008000800 */
[----:B------:R-:W1:Y:S01]  /*00e0*/  LDCU UR36, c[0x0][0x380] ;  /* 0x00007000ff2477ac */ /* 0x000e620008000800 */
[----:B0-----:R-:W-:-:S07]  /*00f0*/  IMAD R19, R19, UR4, RZ ;  /* 0x0000000413137c24 */ /* 0x001fce000f8e02ff */
.L_x_1:
[----:B------:R-:W-:Y:S01]  /*0100*/  MOV R0, 0x0 ;  /* 0x0000000000007802 */ /* 0x000fe20000000f00 */
[----:B------:R-:W0:Y:S01]  /*0110*/  LDCU.64 UR4, c[0x4][0x8] ;  /* 0x01000100ff0477ac */ /* 0x000e220008000a00 */
[----:B------:R2:W-:Y:S01]  /*0120*/  STL [R1], R2 ;  /* 0x0000000201007387 */ /* 0x0005e20000100800 */
[----:B------:R-:W-:Y:S01]  /*0130*/  IMAD.MOV.U32 R6, RZ, RZ, R16 ;  /* 0x000000ffff067224 */ /* 0x000fe200078e0010 */
[----:B------:R3:W4:Y:S01]  /*0140*/  LDC.64 R8, c[0x4][R0] ;  /* 0x0100000000087b82 */ /* 0x0007220000000a00 */
[----:B------:R-:W-:Y:S01]  /*0150*/  MOV R7, R17 ;  /* 0x0000001100077202 */ /* 0x000fe20000000f00 */
[----:B--2---:R-:W-:-:S05]  /*0160*/  IMAD.IADD R2, R19, 0x1, R2 ;  /* 0x0000000113027824 */ /* 0x004fca00078e0202 */
[----:B-1----:R-:W-:Y:S02]  /*0170*/  ISETP.GE.AND P0, PT, R2, UR36, PT ;  /* 0x0000002402007c0c */ /* 0x002fe4000bf06270 */
[----:B0-----:R-:W-:Y:S01]  /*0180*/  MOV R4, UR4 ;  /* 0x0000000400047c02 */ /* 0x001fe20008000f00 */
[----:B------:R-:W-:Y:S01]  /*0190*/  IMAD.U32 R5, RZ, RZ, UR5 ;  /* 0x00000005ff057e24 */ /* 0x000fe2000f8e00ff */
[----:B---3--:R-:W-:-:S09]  /*01a0*/  P2R R18, PR, RZ, 0x1 ;  /* 0x00000001ff127803 */ /* 0x008fd20000000000 */
[----:B------:R-:W-:-:S07]  /*01b0*/  LEPC R20, `(.L_x_0) ;  /* 0x000000001014794e */ /* 0x000fce0000000000 */
[----:B----4-:R-:W-:Y:S05]  /*01c0*/  CALL.ABS.NOINC R8 ;  /* 0x0000000008007343 */ /* 0x010fea0003c00000 */
.L_x_0:
[----:B------:R-:W-:-:S13]  /*01d0*/  ISETP.NE.AND P6, PT, R18, RZ, PT ;  /* 0x000000ff1200720c */ /* 0x000fda0003fc5270 */
[----:B------:R-:W-:Y:S05]  /*01e0*/  @!P6 BRA `(.L_x_1) ;  /* 0xfffffffc00c4e947 */ /* 0x000fea000383ffff */
[----:B------:R-:W-:Y:S05]  /*01f0*/  EXIT ;  /* 0x000000000000794d */ /* 0x000fea0003800000 */
.L_x_2:
[----:B------:R-:W-:-:S00]  /*0200*/  BRA `(.L_x_2) ;  /* 0xfffffffc00fc7947 */ /* 0x000fc0000383ffff */
[----:B------:R-:W-:-:S00]  /*0210*/  NOP ;  /* 0x0000000000007918 */ /* 0x000fc00000000000 */
        /* <DEDUP_REMOVED lines=14> */
.L_x_3:


//--------------------- .nv.global.init           --------------------------
	.section	.nv.global.init,"aw",@progbits
.nv.global.init:
	.type		$str,@object
	.size		$str,(.L_0 - $str)
$str:
        /*0000*/ 	.byte	0x25, 0x69, 0x0a, 0x00
.L_0:


//--------------------- .nv.shared.reserved.0     --------------------------
	.section	.nv.shared.reserved.0,"aw",@nobits
	.weak		__nv_reservedSMEM_offset_0_alias
	.size		__nv_reservedSMEM_offset_0_alias, 0, 64
	.other		__nv_reservedSMEM_offset_0_alias,@"STO_CUDA_RESERVED_SHARED STV_DEFAULT"
__nv_reservedSMEM_offset_0_alias:
	.zero		0
	.zero		64


//--------------------- .nv.constant0._Z10GPU_kerneli --------------------------
	.section	.nv.constant0._Z10GPU_kerneli,"a",@progbits
	.sectionflags	@""
	.align	4
.nv.constant0._Z10GPU_kerneli:
	.zero		900


//--------------------- SYMBOLS --------------------------

	.type		.nv.reservedSmem.offset0,@object
	.size		.nv.reservedSmem.offset0,0x4
	.type		vprintf,@function
